//
// Generated by NVIDIA NVVM Compiler
//
// Compiler Build ID: CL-36424714
// Cuda compilation tools, release 13.0, V13.0.88
// Based on NVVM 20.0.0
//

.version 9.0
.target sm_100
.address_size 64

	// .globl	_Z5fdm3dPKfPfjj6float3
.extern .shared .align 16 .b8 internal[];

.visible .entry _Z5fdm3dPKfPfjj6float3(
	.param .u64 .ptr .align 1 _Z5fdm3dPKfPfjj6float3_param_0,
	.param .u64 .ptr .align 1 _Z5fdm3dPKfPfjj6float3_param_1,
	.param .u32 _Z5fdm3dPKfPfjj6float3_param_2,
	.param .u32 _Z5fdm3dPKfPfjj6float3_param_3,
	.param .align 4 .b8 _Z5fdm3dPKfPfjj6float3_param_4[12]
)
{
	.reg .pred 	%p<28>;
	.reg .b32 	%r<139>;
	.reg .b32 	%f<70>;
	.reg .b64 	%rd<54>;

	ld.param.f32 	%f9, [_Z5fdm3dPKfPfjj6float3_param_4+8];
	ld.param.f32 	%f8, [_Z5fdm3dPKfPfjj6float3_param_4+4];
	ld.param.f32 	%f7, [_Z5fdm3dPKfPfjj6float3_param_4];
	ld.param.u64 	%rd5, [_Z5fdm3dPKfPfjj6float3_param_0];
	ld.param.u32 	%r56, [_Z5fdm3dPKfPfjj6float3_param_2];
	ld.param.u32 	%r57, [_Z5fdm3dPKfPfjj6float3_param_3];
	cvta.to.global.u64 	%rd1, %rd5;
	mov.u32 	%r1, %ntid.x;
	mov.u32 	%r58, %ctaid.x;
	mul.lo.s32 	%r2, %r58, %r1;
	mov.u32 	%r3, %tid.x;
	add.s32 	%r4, %r2, %r3;
	mov.u32 	%r59, %ctaid.y;
	mov.u32 	%r5, %ntid.y;
	mul.lo.s32 	%r6, %r59, %r5;
	mov.u32 	%r7, %tid.y;
	add.s32 	%r8, %r6, %r7;
	add.s32 	%r9, %r57, -2;
	setp.eq.s32 	%p4, %r9, 0;
	@%p4 bra 	$L__BB0_32;
	ld.param.u32 	%r122, [_Z5fdm3dPKfPfjj6float3_param_3];
	add.s32 	%r62, %r7, 1;
	add.s32 	%r63, %r3, 1;
	add.s32 	%r64, %r62, %r6;
	add.s32 	%r10, %r63, %r2;
	add.s32 	%r65, %r1, 2;
	add.s32 	%r66, %r56, -1;
	setp.ge.u32 	%p5, %r10, %r66;
	add.s32 	%r67, %r122, -1;
	setp.ge.u32 	%p6, %r64, %r67;
	or.pred  	%p1, %p5, %p6;
	mul.lo.s32 	%r11, %r56, %r64;
	mul.lo.s32 	%r68, %r65, %r7;
	add.s32 	%r69, %r68, %r65;
	add.s32 	%r70, %r69, %r3;
	shl.b32 	%r71, %r70, 2;
	mov.u32 	%r72, internal;
	add.s32 	%r12, %r72, %r71;
	shl.b32 	%r73, %r69, 2;
	add.s32 	%r13, %r72, %r73;
	shl.b32 	%r74, %r3, 2;
	add.s32 	%r14, %r72, %r74;
	setp.eq.s32 	%p7, %r63, %r1;
	add.s32 	%r75, %r56, -3;
	setp.eq.s32 	%p8, %r4, %r75;
	or.pred  	%p2, %p7, %p8;
	setp.eq.s32 	%p9, %r62, %r5;
	add.s32 	%r76, %r122, -3;
	setp.eq.s32 	%p10, %r8, %r76;
	or.pred  	%p3, %p9, %p10;
	add.s32 	%r77, %r69, %r65;
	shl.b32 	%r78, %r77, 2;
	add.s32 	%r15, %r14, %r78;
	add.s32 	%r79, %r3, %r68;
	shl.b32 	%r80, %r79, 2;
	add.s32 	%r16, %r72, %r80;
	setp.eq.s32 	%p11, %r122, 3;
	mov.b32 	%r138, 0;
	@%p11 bra 	$L__BB0_22;
	ld.param.u32 	%r123, [_Z5fdm3dPKfPfjj6float3_param_3];
	shl.b32 	%r81, %r123, 1;
	add.s32 	%r82, %r8, %r81;
	mul.lo.s32 	%r83, %r56, %r82;
	add.s32 	%r137, %r4, %r83;
	add.s32 	%r84, %r83, %r56;
	add.s32 	%r85, %r2, %r84;
	add.s32 	%r136, %r85, 1;
	add.s32 	%r135, %r4, %r11;
	and.b32  	%r86, %r9, -2;
	neg.s32 	%r134, %r86;
	add.s32 	%r87, %r7, %r123;
	add.s32 	%r88, %r87, %r6;
	mul.lo.s32 	%r89, %r56, %r88;
	add.s32 	%r133, %r4, %r89;
	add.s32 	%r90, %r89, %r56;
	add.s32 	%r91, %r2, %r90;
	add.s32 	%r132, %r91, 1;
	add.s32 	%r131, %r4, %r90;
	add.s32 	%r92, %r88, 2;
	mad.lo.s32 	%r130, %r56, %r92, %r4;
	add.s32 	%r129, %r4, %r84;
	mad.lo.s32 	%r93, %r123, 3, %r8;
	mad.lo.s32 	%r94, %r56, %r93, %r56;
	add.s32 	%r128, %r4, %r94;
	add.s32 	%r95, %r82, 2;
	mad.lo.s32 	%r127, %r56, %r95, %r4;
	not.pred 	%p14, %p2;
$L__BB0_3:
	@%p1 bra 	$L__BB0_21;
	setp.ne.s32 	%p12, %r3, 0;
	add.s32 	%r39, %r131, 1;
	mul.wide.u32 	%rd6, %r39, 4;
	add.s64 	%rd2, %rd1, %rd6;
	ld.global.f32 	%f10, [%rd2];
	st.shared.f32 	[%r12+4], %f10;
	add.s32 	%r96, %r135, 1;
	mul.wide.u32 	%rd7, %r96, 4;
	add.s64 	%rd8, %rd1, %rd7;
	ld.global.f32 	%f1, [%rd8];
	add.s32 	%r40, %r129, 1;
	mul.wide.u32 	%rd9, %r40, 4;
	add.s64 	%rd3, %rd1, %rd9;
	ld.global.f32 	%f2, [%rd3];
	@%p12 bra 	$L__BB0_6;
	add.s32 	%r97, %r132, -1;
	mul.wide.u32 	%rd10, %r97, 4;
	add.s64 	%rd11, %rd1, %rd10;
	ld.global.f32 	%f11, [%rd11];
	st.shared.f32 	[%r13], %f11;
$L__BB0_6:
	setp.ne.s32 	%p13, %r7, 0;
	@%p13 bra 	$L__BB0_8;
	add.s32 	%r98, %r133, 1;
	mul.wide.u32 	%rd12, %r98, 4;
	add.s64 	%rd13, %rd1, %rd12;
	ld.global.f32 	%f12, [%rd13];
	st.shared.f32 	[%r14+4], %f12;
$L__BB0_8:
	@%p14 bra 	$L__BB0_10;
	add.s32 	%r99, %r131, 2;
	mul.wide.u32 	%rd14, %r99, 4;
	add.s64 	%rd15, %rd1, %rd14;
	ld.global.f32 	%f13, [%rd15];
	st.shared.f32 	[%r12+8], %f13;
$L__BB0_10:
	not.pred 	%p15, %p3;
	@%p15 bra 	$L__BB0_12;
	add.s32 	%r100, %r130, 1;
	mul.wide.u32 	%rd16, %r100, 4;
	add.s64 	%rd17, %rd1, %rd16;
	ld.global.f32 	%f14, [%rd17];
	st.shared.f32 	[%r15+4], %f14;
$L__BB0_12:
	ld.param.u64 	%rd51, [_Z5fdm3dPKfPfjj6float3_param_1];
	bar.sync 	0;
	ld.shared.f32 	%f15, [%r12+4];
	ld.shared.f32 	%f16, [%r12];
	add.f32 	%f17, %f15, %f15;
	sub.f32 	%f18, %f16, %f17;
	ld.shared.f32 	%f19, [%r12+8];
	add.f32 	%f20, %f18, %f19;
	ld.shared.f32 	%f21, [%r16+4];
	sub.f32 	%f22, %f21, %f17;
	ld.shared.f32 	%f23, [%r15+4];
	add.f32 	%f24, %f22, %f23;
	sub.f32 	%f25, %f1, %f17;
	add.f32 	%f26, %f2, %f25;
	fma.rn.f32 	%f27, %f7, %f20, %f15;
	fma.rn.f32 	%f28, %f8, %f24, %f27;
	fma.rn.f32 	%f29, %f9, %f26, %f28;
	cvta.to.global.u64 	%rd18, %rd51;
	mul.wide.u32 	%rd19, %r39, 4;
	add.s64 	%rd20, %rd18, %rd19;
	st.global.f32 	[%rd20], %f29;
	bar.sync 	0;
	ld.global.f32 	%f30, [%rd3];
	st.shared.f32 	[%r12+4], %f30;
	ld.global.f32 	%f3, [%rd2];
	add.s32 	%r101, %r128, 1;
	mul.wide.u32 	%rd21, %r101, 4;
	add.s64 	%rd22, %rd1, %rd21;
	ld.global.f32 	%f4, [%rd22];
	@%p12 bra 	$L__BB0_14;
	add.s32 	%r102, %r136, -1;
	mul.wide.u32 	%rd23, %r102, 4;
	add.s64 	%rd24, %rd1, %rd23;
	ld.global.f32 	%f31, [%rd24];
	st.shared.f32 	[%r13], %f31;
$L__BB0_14:
	setp.ne.s32 	%p17, %r7, 0;
	@%p17 bra 	$L__BB0_16;
	add.s32 	%r103, %r137, 1;
	mul.wide.u32 	%rd25, %r103, 4;
	add.s64 	%rd26, %rd1, %rd25;
	ld.global.f32 	%f32, [%rd26];
	st.shared.f32 	[%r14+4], %f32;
$L__BB0_16:
	@%p14 bra 	$L__BB0_18;
	add.s32 	%r104, %r129, 2;
	mul.wide.u32 	%rd27, %r104, 4;
	add.s64 	%rd28, %rd1, %rd27;
	ld.global.f32 	%f33, [%rd28];
	st.shared.f32 	[%r12+8], %f33;
$L__BB0_18:
	@%p15 bra 	$L__BB0_20;
	add.s32 	%r105, %r127, 1;
	mul.wide.u32 	%rd29, %r105, 4;
	add.s64 	%rd30, %rd1, %rd29;
	ld.global.f32 	%f34, [%rd30];
	st.shared.f32 	[%r15+4], %f34;
$L__BB0_20:
	ld.param.u64 	%rd52, [_Z5fdm3dPKfPfjj6float3_param_1];
	bar.sync 	0;
	ld.shared.f32 	%f35, [%r12+4];
	ld.shared.f32 	%f36, [%r12];
	add.f32 	%f37, %f35, %f35;
	sub.f32 	%f38, %f36, %f37;
	ld.shared.f32 	%f39, [%r12+8];
	add.f32 	%f40, %f38, %f39;
	ld.shared.f32 	%f41, [%r16+4];
	sub.f32 	%f42, %f41, %f37;
	ld.shared.f32 	%f43, [%r15+4];
	add.f32 	%f44, %f42, %f43;
	sub.f32 	%f45, %f3, %f37;
	add.f32 	%f46, %f4, %f45;
	fma.rn.f32 	%f47, %f7, %f40, %f35;
	fma.rn.f32 	%f48, %f8, %f44, %f47;
	fma.rn.f32 	%f49, %f9, %f46, %f48;
	cvta.to.global.u64 	%rd31, %rd52;
	mul.wide.u32 	%rd32, %r40, 4;
	add.s64 	%rd33, %rd31, %rd32;
	st.global.f32 	[%rd33], %f49;
	bar.sync 	0;
$L__BB0_21:
	ld.param.u32 	%r124, [_Z5fdm3dPKfPfjj6float3_param_3];
	add.s32 	%r106, %r124, -2;
	and.b32  	%r138, %r106, -2;
	mul.lo.s32 	%r107, %r124, %r56;
	shl.b32 	%r108, %r107, 1;
	add.s32 	%r137, %r137, %r108;
	add.s32 	%r136, %r136, %r108;
	add.s32 	%r135, %r135, %r108;
	add.s32 	%r134, %r134, 2;
	add.s32 	%r133, %r133, %r108;
	add.s32 	%r132, %r132, %r108;
	add.s32 	%r131, %r131, %r108;
	add.s32 	%r130, %r130, %r108;
	add.s32 	%r129, %r129, %r108;
	add.s32 	%r128, %r128, %r108;
	add.s32 	%r127, %r127, %r108;
	setp.ne.s32 	%p20, %r134, 0;
	@%p20 bra 	$L__BB0_3;
$L__BB0_22:
	ld.param.u32 	%r125, [_Z5fdm3dPKfPfjj6float3_param_3];
	and.b32  	%r109, %r125, 1;
	setp.eq.b32 	%p21, %r109, 1;
	not.pred 	%p22, %p21;
	or.pred  	%p23, %p22, %p1;
	@%p23 bra 	$L__BB0_32;
	ld.param.u32 	%r126, [_Z5fdm3dPKfPfjj6float3_param_3];
	add.s32 	%r110, %r11, %r10;
	setp.ne.s32 	%p24, %r3, 0;
	mul.lo.s32 	%r111, %r126, %r56;
	mul.lo.s32 	%r112, %r138, %r111;
	add.s32 	%r54, %r112, %r111;
	add.s32 	%r55, %r54, %r110;
	mul.wide.u32 	%rd34, %r55, 4;
	add.s64 	%rd35, %rd1, %rd34;
	ld.global.f32 	%f50, [%rd35];
	st.shared.f32 	[%r12+4], %f50;
	add.s32 	%r113, %r112, %r110;
	mul.wide.u32 	%rd36, %r113, 4;
	add.s64 	%rd37, %rd1, %rd36;
	ld.global.f32 	%f5, [%rd37];
	add.s32 	%r114, %r55, %r111;
	mul.wide.u32 	%rd38, %r114, 4;
	add.s64 	%rd39, %rd1, %rd38;
	ld.global.f32 	%f6, [%rd39];
	@%p24 bra 	$L__BB0_25;
	add.s32 	%r115, %r11, %r2;
	add.s32 	%r116, %r115, %r54;
	mul.wide.u32 	%rd40, %r116, 4;
	add.s64 	%rd41, %rd1, %rd40;
	ld.global.f32 	%f51, [%rd41];
	st.shared.f32 	[%r13], %f51;
$L__BB0_25:
	setp.ne.s32 	%p25, %r7, 0;
	@%p25 bra 	$L__BB0_27;
	sub.s32 	%r117, %r11, %r56;
	add.s32 	%r118, %r117, %r10;
	add.s32 	%r119, %r118, %r54;
	mul.wide.u32 	%rd42, %r119, 4;
	add.s64 	%rd43, %rd1, %rd42;
	ld.global.f32 	%f52, [%rd43];
	st.shared.f32 	[%r14+4], %f52;
$L__BB0_27:
	not.pred 	%p26, %p2;
	@%p26 bra 	$L__BB0_29;
	add.s32 	%r120, %r55, 1;
	mul.wide.u32 	%rd44, %r120, 4;
	add.s64 	%rd45, %rd1, %rd44;
	ld.global.f32 	%f53, [%rd45];
	st.shared.f32 	[%r12+8], %f53;
$L__BB0_29:
	not.pred 	%p27, %p3;
	@%p27 bra 	$L__BB0_31;
	add.s32 	%r121, %r55, %r56;
	mul.wide.u32 	%rd46, %r121, 4;
	add.s64 	%rd47, %rd1, %rd46;
	ld.global.f32 	%f54, [%rd47];
	st.shared.f32 	[%r15+4], %f54;
$L__BB0_31:
	ld.param.u64 	%rd53, [_Z5fdm3dPKfPfjj6float3_param_1];
	bar.sync 	0;
	ld.shared.f32 	%f55, [%r12+4];
	ld.shared.f32 	%f56, [%r12];
	add.f32 	%f57, %f55, %f55;
	sub.f32 	%f58, %f56, %f57;
	ld.shared.f32 	%f59, [%r12+8];
	add.f32 	%f60, %f58, %f59;
	ld.shared.f32 	%f61, [%r16+4];
	sub.f32 	%f62, %f61, %f57;
	ld.shared.f32 	%f63, [%r15+4];
	add.f32 	%f64, %f62, %f63;
	sub.f32 	%f65, %f5, %f57;
	add.f32 	%f66, %f6, %f65;
	fma.rn.f32 	%f67, %f7, %f60, %f55;
	fma.rn.f32 	%f68, %f8, %f64, %f67;
	fma.rn.f32 	%f69, %f9, %f66, %f68;
	cvta.to.global.u64 	%rd48, %rd53;
	add.s64 	%rd50, %rd48, %rd34;
	st.global.f32 	[%rd50], %f69;
	bar.sync 	0;
$L__BB0_32:
	ret;

}


// ===== COMPILED SASS (sm_100) =====

	.target	sm_100

	.elftype	@"ET_EXEC"


//--------------------- .note.nv.tkinfo           --------------------------
	.section	.note.nv.tkinfo,"",@"SHT_NOTE"
	.sectionflags	@"SHF_NOTE_NV_TKINFO"
	.tkinfo
        /*0018*/ 	.word	0x00000002
        /*0030*/ 	.string	""
        /*0030*/ 	.string	"ptxas"
        /*0030*/ 	.string	"Cuda compilation tools, release 13.0, V13.0.88"
        /*0030*/ 	.string	"Build cuda_13.0.r13.0/compiler.36424714_0"
        /*0030*/ 	.string	"-arch sm_100 -m 64 "



//--------------------- .note.nv.cuinfo           --------------------------
	.section	.note.nv.cuinfo,"",@"SHT_NOTE"
	.sectionflags	@"SHF_NOTE_NV_CUINFO"
        /*0018*/ 	.short	0x0002
        /*001a*/ 	.short	0x0064
        /*001c*/ 	.short	0x0082
	.zero		2


//--------------------- .nv.info                  --------------------------
	.section	.nv.info,"",@"SHT_CUDA_INFO"
	.align	4


	//----- nvinfo : EIATTR_REGCOUNT
	.align		4
        /*0000*/ 	.byte	0x04, 0x2f
        /*0002*/ 	.short	(.L_1 - .L_0)
	.align		4
.L_0:
        /*0004*/ 	.word	index@(_Z5fdm3dPKfPfjj6float3)
        /*0008*/ 	.word	0x00000028


	//----- nvinfo : EIATTR_FRAME_SIZE
	.align		4
.L_1:
        /*000c*/ 	.byte	0x04, 0x11
        /*000e*/ 	.short	(.L_3 - .L_2)
	.align		4
.L_2:
        /*0010*/ 	.word	index@(_Z5fdm3dPKfPfjj6float3)
        /*0014*/ 	.word	0x00000000


	//----- nvinfo : EIATTR_MIN_STACK_SIZE
	.align		4
.L_3:
        /*0018*/ 	.byte	0x04, 0x12
        /*001a*/ 	.short	(.L_5 - .L_4)
	.align		4
.L_4:
        /*001c*/ 	.word	index@(_Z5fdm3dPKfPfjj6float3)
        /*0020*/ 	.word	0x00000000
.L_5:


//--------------------- .nv.compat                --------------------------
	.section	.nv.compat,"",@"SHT_CUDA_COMPAT_INFO"
	.align	4
        /*0000*/ 	.byte	0x02, 0x09, 0x00, 0x00, 0x02, 0x02, 0x01, 0x00, 0x02, 0x05, 0x05, 0x00, 0x03, 0x07, 0x01, 0x01
        /*0010*/ 	.byte	0x02, 0x03, 0x00, 0x00, 0x02, 0x06, 0x01, 0x00, 0x04, 0x0b, 0x08, 0x00, 0x09, 0x00, 0x00, 0x00
        /*0020*/ 	.byte	0x00, 0x00, 0x00, 0x00


//--------------------- .nv.info._Z5fdm3dPKfPfjj6float3 --------------------------
	.section	.nv.info._Z5fdm3dPKfPfjj6float3,"",@"SHT_CUDA_INFO"
	.sectionflags	@""
	.align	4


	//----- nvinfo : EIATTR_CUDA_API_VERSION
	.align		4
        /*0000*/ 	.byte	0x04, 0x37
        /*0002*/ 	.short	(.L_7 - .L_6)
.L_6:
        /*0004*/ 	.word	0x00000082


	//----- nvinfo : EIATTR_KPARAM_INFO
	.align		4
.L_7:
        /*0008*/ 	.byte	0x04, 0x17
        /*000a*/ 	.short	(.L_9 - .L_8)
.L_8:
        /*000c*/ 	.word	0x00000000
        /*0010*/ 	.short	0x0004
        /*0012*/ 	.short	0x0018
        /*0014*/ 	.byte	0x00, 0xf0, 0x31, 0x00


	//----- nvinfo : EIATTR_KPARAM_INFO
	.align		4
.L_9:
        /*0018*/ 	.byte	0x04, 0x17
        /*001a*/ 	.short	(.L_11 - .L_10)
.L_10:
        /*001c*/ 	.word	0x00000000
        /*0020*/ 	.short	0x0003
        /*0022*/ 	.short	0x0014
        /*0024*/ 	.byte	0x00, 0xf0, 0x11, 0x00


	//----- nvinfo : EIATTR_KPARAM_INFO
	.align		4
.L_11:
        /*0028*/ 	.byte	0x04, 0x17
        /*002a*/ 	.short	(.L_13 - .L_12)
.L_12:
        /*002c*/ 	.word	0x00000000
        /*0030*/ 	.short	0x0002
        /*0032*/ 	.short	0x0010
        /*0034*/ 	.byte	0x00, 0xf0, 0x11, 0x00


	//----- nvinfo : EIATTR_KPARAM_INFO
	.align		4
.L_13:
        /*0038*/ 	.byte	0x04, 0x17
        /*003a*/ 	.short	(.L_15 - .L_14)
.L_14:
        /*003c*/ 	.word	0x00000000
        /*0040*/ 	.short	0x0001
        /*0042*/ 	.short	0x0008
        /*0044*/ 	.byte	0x00, 0xf5, 0x21, 0x00


	//----- nvinfo : EIATTR_KPARAM_INFO
	.align		4
.L_15:
        /*0048*/ 	.byte	0x04, 0x17
        /*004a*/ 	.short	(.L_17 - .L_16)
.L_16:
        /*004c*/ 	.word	0x00000000
        /*0050*/ 	.short	0x0000
        /*0052*/ 	.short	0x0000
        /*0054*/ 	.byte	0x00, 0xf5, 0x21, 0x00


	//----- nvinfo : EIATTR_SPARSE_MMA_MASK
	.align		4
.L_17:
        /*0058*/ 	.byte	0x03, 0x50
        /*005a*/ 	.short	0x0000


	//----- nvinfo : EIATTR_MAXREG_COUNT
	.align		4
        /*005c*/ 	.byte	0x03, 0x1b
        /*005e*/ 	.short	0x00ff


	//----- nvinfo : EIATTR_NUM_BARRIERS
	.align		4
        /*0060*/ 	.byte	0x02, 0x4c
        /*0062*/ 	.byte	0x01
	.zero		1


	//----- nvinfo : EIATTR_MERCURY_ISA_VERSION
	.align		4
        /*0064*/ 	.byte	0x03, 0x5f
        /*0066*/ 	.short	0x0101


	//----- nvinfo : EIATTR_VRC_CTA_INIT_COUNT
	.align		4
        /*0068*/ 	.byte	0x02, 0x4a
	.zero		1
	.zero		1


	//----- nvinfo : EIATTR_EXIT_INSTR_OFFSETS
	.align		4
        /*006c*/ 	.byte	0x04, 0x1c
        /*006e*/ 	.short	(.L_19 - .L_18)


	//   ....[0]....
.L_18:
        /*0070*/ 	.word	0x00000040


	//   ....[1]....
        /*0074*/ 	.word	0x00000bb0


	//   ....[2]....
        /*0078*/ 	.word	0x00000f60


	//----- nvinfo : EIATTR_CRS_STACK_SIZE
	.align		4
.L_19:
        /*007c*/ 	.byte	0x04, 0x1e
        /*007e*/ 	.short	(.L_21 - .L_20)
.L_20:
        /*0080*/ 	.word	0x00000000


	//----- nvinfo : EIATTR_CBANK_PARAM_SIZE
	.align		4
.L_21:
        /*0084*/ 	.byte	0x03, 0x19
        /*0086*/ 	.short	0x0024


	//----- nvinfo : EIATTR_PARAM_CBANK
	.align		4
        /*0088*/ 	.byte	0x04, 0x0a
        /*008a*/ 	.short	(.L_23 - .L_22)
	.align		4
.L_22:
        /*008c*/ 	.word	index@(.nv.constant0._Z5fdm3dPKfPfjj6float3)
        /*0090*/ 	.short	0x0380
        /*0092*/ 	.short	0x0024


	//----- nvinfo : EIATTR_SW_WAR
	.align		4
.L_23:
        /*0094*/ 	.byte	0x04, 0x36
        /*0096*/ 	.short	(.L_25 - .L_24)
.L_24:
        /*0098*/ 	.word	0x00000008
.L_25:


//--------------------- .nv.callgraph             --------------------------
	.section	.nv.callgraph,"",@"SHT_CUDA_CALLGRAPH"
	.align	4
	.sectionentsize	8
	.align		4
        /*0000*/ 	.word	0x00000000
	.align		4
        /*0004*/ 	.word	0xffffffff
	.align		4
        /*0008*/ 	.word	0x00000000
	.align		4
        /*000c*/ 	.word	0xfffffffe
	.align		4
        /*0010*/ 	.word	0x00000000
	.align		4
        /*0014*/ 	.word	0xfffffffd
	.align		4
        /*0018*/ 	.word	0x00000000
	.align		4
        /*001c*/ 	.word	0xfffffffc


//--------------------- .text._Z5fdm3dPKfPfjj6float3 --------------------------
	.section	.text._Z5fdm3dPKfPfjj6float3,"ax",@progbits
	.align	128
        .global         _Z5fdm3dPKfPfjj6float3
        .type           _Z5fdm3dPKfPfjj6float3,@function
        .size           _Z5fdm3dPKfPfjj6float3,(.L_x_5 - _Z5fdm3dPKfPfjj6float3)
        .other          _Z5fdm3dPKfPfjj6float3,@"STO_CUDA_ENTRY STV_DEFAULT"
_Z5fdm3dPKfPfjj6float3:
.text._Z5fdm3dPKfPfjj6float3:
[----:B------:R-:W-:Y:S08]  /*0000*/  LDC R1, c[0x0][0x37c] ;  /* 0x0000df00ff017b82 */ /* 0x000ff00000000800 */
[----:B------:R-:W0:Y:S02]  /*0010*/  LDC R19, c[0x0][0x394] ;  /* 0x0000e500ff137b82 */ /* 0x000e240000000800 */
[----:B0-----:R-:W-:-:S04]  /*0020*/  IADD3 R14, PT, PT, R19, -0x2, RZ ;  /* 0xfffffffe130e7810 */ /* 0x001fc80007ffe0ff */
[----:B------:R-:W-:-:S13]  /*0030*/  ISETP.NE.AND P0, PT, R14, RZ, PT ;  /* 0x000000ff0e00720c */ /* 0x000fda0003f05270 */
[----:B------:R-:W-:Y:S05]  /*0040*/  @!P0 EXIT ;  /* 0x000000000000894d */ /* 0x000fea0003800000 */
[----:B------:R-:W0:Y:S01]  /*0050*/  S2R R3, SR_TID.X ;  /* 0x0000000000037919 */ /* 0x000e220000002100 */
[----:B------:R-:W1:Y:S01]  /*0060*/  S2UR UR4, SR_CTAID.Y ;  /* 0x00000000000479c3 */ /* 0x000e620000002600 */
[C---:B------:R-:W-:Y:S01]  /*0070*/  IADD3 R7, PT, PT, R19.reuse, -0x3, RZ ;  /* 0xfffffffd13077810 */ /* 0x040fe20007ffe0ff */
[----:B------:R-:W2:Y:S01]  /*0080*/  LDCU.64 UR8, c[0x0][0x358] ;  /* 0x00006b00ff0877ac */ /* 0x000ea20008000a00 */
[----:B------:R-:W3:Y:S01]  /*0090*/  S2R R0, SR_TID.Y ;  /* 0x0000000000007919 */ /* 0x000ee20000002200 */
[C---:B------:R-:W-:Y:S02]  /*00a0*/  ISETP.NE.AND P3, PT, R19.reuse, 0x3, PT ;  /* 0x000000031300780c */ /* 0x040fe40003f65270 */
[----:B------:R-:W-:Y:S02]  /*00b0*/  IADD3 R4, PT, PT, R19, -0x1, RZ ;  /* 0xffffffff13047810 */ /* 0x000fe40007ffe0ff */
[----:B------:R-:W4:Y:S01]  /*00c0*/  LDC R6, c[0x0][0x360] ;  /* 0x0000d800ff067b82 */ /* 0x000f220000000800 */
[----:B------:R-:W1:Y:S07]  /*00d0*/  LDCU UR7, c[0x0][0x364] ;  /* 0x00006c80ff0777ac */ /* 0x000e6e0008000800 */
[----:B------:R-:W4:Y:S08]  /*00e0*/  S2UR UR5, SR_CTAID.X ;  /* 0x00000000000579c3 */ /* 0x000f300000002500 */
[----:B------:R-:W5:Y:S01]  /*00f0*/  LDC R13, c[0x0][0x390] ;  /* 0x0000e400ff0d7b82 */ /* 0x000f620000000800 */
[----:B-1----:R-:W-:-:S07]  /*0100*/  UIMAD UR4, UR4, UR7, URZ ;  /* 0x00000007040472a4 */ /* 0x002fce000f8e02ff */
[----:B------:R-:W1:Y:S01]  /*0110*/  S2UR UR6, SR_CgaCtaId ;  /* 0x00000000000679c3 */ /* 0x000e620000008800 */
[C---:B---3--:R-:W-:Y:S02]  /*0120*/  IADD3 R12, PT, PT, R0.reuse, UR4, RZ ;  /* 0x00000004000c7c10 */ /* 0x048fe4000fffe0ff */
[----:B------:R-:W-:Y:S02]  /*0130*/  IADD3 R8, PT, PT, R0, 0x1, RZ ;  /* 0x0000000100087810 */ /* 0x000fe40007ffe0ff */
[----:B------:R-:W-:Y:S01]  /*0140*/  ISETP.NE.AND P0, PT, R12, R7, PT ;  /* 0x000000070c00720c */ /* 0x000fe20003f05270 */
[----:B----4-:R-:W-:Y:S01]  /*0150*/  IMAD R2, R6, UR5, RZ ;  /* 0x0000000506027c24 */ /* 0x010fe2000f8e02ff */
[C---:B------:R-:W-:Y:S01]  /*0160*/  IADD3 R5, PT, PT, R8.reuse, UR4, RZ ;  /* 0x0000000408057c10 */ /* 0x040fe2000fffe0ff */
[----:B------:R-:W-:Y:S01]  /*0170*/  UMOV UR5, 0x400 ;  /* 0x0000040000057882 */ /* 0x000fe20000000000 */
[----:B------:R-:W-:Y:S02]  /*0180*/  ISETP.EQ.OR P0, PT, R8, UR7, !P0 ;  /* 0x0000000708007c0c */ /* 0x000fe4000c702670 */
[----:B0-----:R-:W-:-:S02]  /*0190*/  IADD3 R20, PT, PT, R2, R3, RZ ;  /* 0x0000000302147210 */ /* 0x001fc40007ffe0ff */
[----:B------:R-:W-:Y:S02]  /*01a0*/  IADD3 R7, PT, PT, R3, 0x1, RZ ;  /* 0x0000000103077810 */ /* 0x000fe40007ffe0ff */
[----:B-----5:R-:W-:Y:S02]  /*01b0*/  IADD3 R9, PT, PT, R13, -0x3, RZ ;  /* 0xfffffffd0d097810 */ /* 0x020fe40007ffe0ff */
[----:B------:R-:W-:Y:S02]  /*01c0*/  ISETP.GE.U32.AND P2, PT, R5, R4, PT ;  /* 0x000000040500720c */ /* 0x000fe40003f46070 */
[----:B------:R-:W-:Y:S02]  /*01d0*/  ISETP.NE.AND P1, PT, R20, R9, PT ;  /* 0x000000091400720c */ /* 0x000fe40003f25270 */
[----:B------:R-:W-:Y:S01]  /*01e0*/  IADD3 R9, PT, PT, R6, 0x2, RZ ;  /* 0x0000000206097810 */ /* 0x000fe20007ffe0ff */
[----:B-1----:R-:W-:Y:S01]  /*01f0*/  ULEA UR5, UR6, UR5, 0x18 ;  /* 0x0000000506057291 */ /* 0x002fe2000f8ec0ff */
[----:B------:R-:W-:-:S02]  /*0200*/  IADD3 R11, PT, PT, R13, -0x1, RZ ;  /* 0xffffffff0d0b7810 */ /* 0x000fc40007ffe0ff */
[----:B------:R-:W-:Y:S01]  /*0210*/  IADD3 R4, PT, PT, R2, R7, RZ ;  /* 0x0000000702047210 */ /* 0x000fe20007ffe0ff */
[----:B------:R-:W-:Y:S01]  /*0220*/  IMAD R8, R9, R0, R9 ;  /* 0x0000000009087224 */ /* 0x000fe200078e0209 */
[----:B------:R-:W-:Y:S01]  /*0230*/  ISETP.EQ.OR P1, PT, R7, R6, !P1 ;  /* 0x000000060700720c */ /* 0x000fe20004f22670 */
[----:B------:R-:W-:Y:S01]  /*0240*/  IMAD R10, R9, R0, R3 ;  /* 0x00000000090a7224 */ /* 0x000fe200078e0203 */
[----:B------:R-:W-:Y:S02]  /*0250*/  LEA R6, R3, UR5, 0x2 ;  /* 0x0000000503067c11 */ /* 0x000fe4000f8e10ff */
[----:B------:R-:W-:Y:S02]  /*0260*/  IADD3 R15, PT, PT, R9, R8, RZ ;  /* 0x00000008090f7210 */ /* 0x000fe40007ffe0ff */
[C---:B------:R-:W-:Y:S02]  /*0270*/  IADD3 R9, PT, PT, R8.reuse, R3, RZ ;  /* 0x0000000308097210 */ /* 0x040fe40007ffe0ff */
[----:B------:R-:W-:-:S02]  /*0280*/  LEA R7, R8, UR5, 0x2 ;  /* 0x0000000508077c11 */ /* 0x000fc4000f8e10ff */
[----:B------:R-:W-:Y:S01]  /*0290*/  ISETP.GE.U32.OR P2, PT, R4, R11, P2 ;  /* 0x0000000b0400720c */ /* 0x000fe20001746470 */
[----:B------:R-:W-:Y:S01]  /*02a0*/  HFMA2 R11, -RZ, RZ, 0, 0 ;  /* 0x00000000ff0b7431 */ /* 0x000fe200000001ff */
[----:B------:R-:W-:Y:S02]  /*02b0*/  LEA R8, R10, UR5, 0x2 ;  /* 0x000000050a087c11 */ /* 0x000fe4000f8e10ff */
[----:B------:R-:W-:Y:S02]  /*02c0*/  LEA R9, R9, UR5, 0x2 ;  /* 0x0000000509097c11 */ /* 0x000fe4000f8e10ff */
[----:B------:R-:W-:Y:S01]  /*02d0*/  LEA R10, R15, R6, 0x2 ;  /* 0x000000060f0a7211 */ /* 0x000fe200078e10ff */
[----:B--2---:R-:W-:Y:S06]  /*02e0*/  @!P3 BRA `(.L_x_0) ;  /* 0x000000080024b947 */ /* 0x004fec0003800000 */
[----:B------:R-:W-:Y:S01]  /*02f0*/  LOP3.LUT R17, R14, 0xfffffffe, RZ, 0xc0, !PT ;  /* 0xfffffffe0e117812 */ /* 0x000fe200078ec0ff */
[CC--:B------:R-:W-:Y:S01]  /*0300*/  IMAD R11, R19.reuse, R13.reuse, RZ ;  /* 0x0000000d130b7224 */ /* 0x0c0fe200078e02ff */
[----:B------:R-:W-:Y:S01]  /*0310*/  IADD3 R16, PT, PT, R19, UR4, R0 ;  /* 0x0000000413107c10 */ /* 0x000fe2000fffe000 */
[-C--:B------:R-:W-:Y:S01]  /*0320*/  IMAD R30, R5, R13.reuse, R20 ;  /* 0x0000000d051e7224 */ /* 0x080fe200078e0214 */
[C---:B------:R-:W-:Y:S01]  /*0330*/  LEA R14, R19.reuse, R12, 0x1 ;  /* 0x0000000c130e7211 */ /* 0x040fe200078e08ff */
[----:B------:R-:W-:Y:S01]  /*0340*/  IMAD R12, R19, 0x3, R12 ;  /* 0x00000003130c7824 */ /* 0x000fe200078e020c */
[C---:B------:R-:W-:Y:S01]  /*0350*/  IADD3 R18, PT, PT, R16.reuse, 0x2, RZ ;  /* 0x0000000210127810 */ /* 0x040fe20007ffe0ff */
[-CC-:B------:R-:W-:Y:S01]  /*0360*/  IMAD R19, R16, R13.reuse, R13.reuse ;  /* 0x0000000d10137224 */ /* 0x180fe200078e020d */
[----:B------:R-:W-:Y:S01]  /*0370*/  IADD3 R22, PT, PT, R14, 0x2, RZ ;  /* 0x000000020e167810 */ /* 0x000fe20007ffe0ff */
[-CC-:B------:R-:W-:Y:S01]  /*0380*/  IMAD R21, R12, R13.reuse, R13.reuse ;  /* 0x0000000d0c157224 */ /* 0x180fe200078e020d */
[----:B------:R-:W-:Y:S01]  /*0390*/  BSSY.RECONVERGENT B0, `(.L_x_1) ;  /* 0x000007a000007945 */ /* 0x000fe20003800200 */
[CC--:B------:R-:W-:Y:S01]  /*03a0*/  IMAD R15, R14.reuse, R13.reuse, R13 ;  /* 0x0000000d0e0f7224 */ /* 0x0c0fe200078e020d */
[----:B------:R-:W0:Y:S01]  /*03b0*/  LDCU UR5, c[0x0][0x3a0] ;  /* 0x00007400ff0577ac */ /* 0x000e220008000800 */
[--C-:B------:R-:W-:Y:S01]  /*03c0*/  IMAD R12, R14, R13, R20.reuse ;  /* 0x0000000d0e0c7224 */ /* 0x100fe200078e0214 */
[----:B------:R-:W-:Y:S01]  /*03d0*/  IADD3 R32, PT, PT, R20, R21, RZ ;  /* 0x0000001514207210 */ /* 0x000fe20007ffe0ff */
[-CC-:B------:R-:W-:Y:S01]  /*03e0*/  IMAD R14, R16, R13.reuse, R20.reuse ;  /* 0x0000000d100e7224 */ /* 0x180fe200078e0214 */
[----:B------:R-:W-:Y:S01]  /*03f0*/  IADD3 R34, PT, PT, R2, 0x1, R15 ;  /* 0x0000000102227810 */ /* 0x000fe20007ffe00f */
[--C-:B------:R-:W-:Y:S01]  /*0400*/  IMAD R16, R18, R13, R20.reuse ;  /* 0x0000000d12107224 */ /* 0x100fe200078e0214 */
[----:B------:R-:W-:Y:S01]  /*0410*/  IADD3 R36, PT, PT, R20, R15, RZ ;  /* 0x0000000f14247210 */ /* 0x000fe20007ffe0ff */
[----:B------:R-:W-:Y:S01]  /*0420*/  IMAD R18, R22, R13, R20 ;  /* 0x0000000d16127224 */ /* 0x000fe200078e0214 */
[----:B------:R-:W-:Y:S01]  /*0430*/  IADD3 R13, PT, PT, -R17, RZ, RZ ;  /* 0x000000ff110d7210 */ /* 0x000fe20007ffe1ff */
[----:B------:R-:W1:Y:S01]  /*0440*/  LDCU.64 UR6, c[0x0][0x398] ;  /* 0x00007300ff0677ac */ /* 0x000e620008000a00 */
[----:B------:R-:W-:-:S02]  /*0450*/  IADD3 R15, PT, PT, R20, R19, RZ ;  /* 0x00000013140f7210 */ /* 0x000fc40007ffe0ff */
[----:B------:R-:W-:-:S07]  /*0460*/  IADD3 R17, PT, PT, R2, 0x1, R19 ;  /* 0x0000000102117810 */ /* 0x000fce0007ffe013 */
.L_x_3:
[----:B------:R-:W-:-:S04]  /*0470*/  IADD3 R13, PT, PT, R13, 0x2, RZ ;  /* 0x000000020d0d7810 */ /* 0x000fc80007ffe0ff */
[----:B------:R-:W-:Y:S01]  /*0480*/  ISETP.NE.AND P5, PT, R13, RZ, PT ;  /* 0x000000ff0d00720c */ /* 0x000fe20003fa5270 */
[----:B--2---:R-:W-:-:S12]  /*0490*/  @P2 BRA `(.L_x_2) ;  /* 0x0000000400782947 */ /* 0x004fd80003800000 */
[----:B------:R-:W2:Y:S01]  /*04a0*/  LDC.64 R22, c[0x0][0x380] ;  /* 0x0000e000ff167b82 */ /* 0x000ea20000000a00 */
[----:B------:R-:W-:Y:S02]  /*04b0*/  ISETP.NE.AND P3, PT, R0, RZ, PT ;  /* 0x000000ff0000720c */ /* 0x000fe40003f65270 */
[----:B------:R-:W-:Y:S02]  /*04c0*/  ISETP.NE.AND P4, PT, R3, RZ, PT ;  /* 0x000000ff0300720c */ /* 0x000fe40003f85270 */
[C---:B------:R-:W-:Y:S02]  /*04d0*/  IADD3 R31, PT, PT, R15.reuse, 0x1, RZ ;  /* 0x000000010f1f7810 */ /* 0x040fe40007ffe0ff */
[----:B------:R-:W-:Y:S02]  /*04e0*/  @P1 IADD3 R19, PT, PT, R15, 0x2, RZ ;  /* 0x000000020f131810 */ /* 0x000fe40007ffe0ff */
[----:B------:R-:W-:-:S05]  /*04f0*/  @P0 IADD3 R21, PT, PT, R16, 0x1, RZ ;  /* 0x0000000110150810 */ /* 0x000fca0007ffe0ff */
[----:B------:R-:W-:Y:S02]  /*0500*/  @!P3 IADD3 R27, PT, PT, R14, 0x1, RZ ;  /* 0x000000010e1bb810 */ /* 0x000fe40007ffe0ff */
[----:B------:R-:W-:Y:S02]  /*0510*/  @!P4 VIADD R29, R17, 0xffffffff ;  /* 0xffffffff111dc836 */ /* 0x000fe40000000000 */
[----:B--2---:R-:W-:-:S04]  /*0520*/  IMAD.WIDE.U32 R24, R31, 0x4, R22 ;  /* 0x000000041f187825 */ /* 0x004fc800078e0016 */
[--C-:B------:R-:W-:Y:S01]  /*0530*/  @!P4 IMAD.WIDE.U32 R28, R29, 0x4, R22.reuse ;  /* 0x000000041d1cc825 */ /* 0x100fe200078e0016 */
[----:B------:R2:W3:Y:S03]  /*0540*/  LDG.E R33, desc[UR8][R24.64] ;  /* 0x0000000818217981 */ /* 0x0004e6000c1e1900 */
[--C-:B------:R-:W-:Y:S01]  /*0550*/  @!P3 IMAD.WIDE.U32 R26, R27, 0x4, R22.reuse ;  /* 0x000000041b1ab825 */ /* 0x100fe200078e0016 */
[----:B------:R-:W4:Y:S03]  /*0560*/  @!P4 LDG.E R35, desc[UR8][R28.64] ;  /* 0x000000081c23c981 */ /* 0x000f26000c1e1900 */
[--C-:B------:R-:W-:Y:S02]  /*0570*/  @P0 IMAD.WIDE.U32 R20, R21, 0x4, R22.reuse ;  /* 0x0000000415140825 */ /* 0x100fe400078e0016 */
[----:B------:R-:W5:Y:S02]  /*0580*/  @!P3 LDG.E R27, desc[UR8][R26.64] ;  /* 0x000000081a1bb981 */ /* 0x000f64000c1e1900 */
[----:B--2---:R-:W-:-:S05]  /*0590*/  @P1 IMAD.WIDE.U32 R24, R19, 0x4, R22 ;  /* 0x0000000413181825 */ /* 0x004fca00078e0016 */
[----:B------:R-:W2:Y:S04]  /*05a0*/  @P1 LDG.E R37, desc[UR8][R24.64] ;  /* 0x0000000818251981 */ /* 0x000ea8000c1e1900 */
[----:B------:R0:W2:Y:S01]  /*05b0*/  @P0 LDG.E R26, desc[UR8][R20.64] ;  /* 0x00000008141a0981 */ /* 0x0000a2000c1e1900 */
[----:B------:R-:W-:-:S05]  /*05c0*/  IADD3 R19, PT, PT, R30, 0x1, RZ ;  /* 0x000000011e137810 */ /* 0x000fca0007ffe0ff */
[----:B0-----:R-:W-:-:S06]  /*05d0*/  IMAD.WIDE.U32 R20, R19, 0x4, R22 ;  /* 0x0000000413147825 */ /* 0x001fcc00078e0016 */
[----:B------:R0:W2:Y:S01]  /*05e0*/  LDG.E R20, desc[UR8][R20.64] ;  /* 0x0000000814147981 */ /* 0x0000a2000c1e1900 */
[----:B------:R-:W-:-:S05]  /*05f0*/  IADD3 R19, PT, PT, R36, 0x1, RZ ;  /* 0x0000000124137810 */ /* 0x000fca0007ffe0ff */
[----:B------:R-:W-:-:S06]  /*0600*/  IMAD.WIDE.U32 R28, R19, 0x4, R22 ;  /* 0x00000004131c7825 */ /* 0x000fcc00078e0016 */
[----:B------:R1:W2:Y:S01]  /*0610*/  LDG.E R28, desc[UR8][R28.64] ;  /* 0x000000081c1c7981 */ /* 0x0002a2000c1e1900 */
[----:B------:R-:W-:Y:S05]  /*0620*/  WARPSYNC.ALL ;  /* 0x0000000000007948 */ /* 0x000fea0003800000 */
[----:B---3--:R-:W-:Y:S04]  /*0630*/  STS [R9+0x4], R33 ;  /* 0x0000042109007388 */ /* 0x008fe80000000800 */
[----:B----4-:R-:W-:Y:S04]  /*0640*/  @!P4 STS [R7], R35 ;  /* 0x000000230700c388 */ /* 0x010fe80000000800 */
[----:B-----5:R-:W-:Y:S04]  /*0650*/  @!P3 STS [R6+0x4], R27 ;  /* 0x0000041b0600b388 */ /* 0x020fe80000000800 */
[----:B--2---:R-:W-:Y:S04]  /*0660*/  @P1 STS [R9+0x8], R37 ;  /* 0x0000082509001388 */ /* 0x004fe80000000800 */
[----:B------:R-:W-:Y:S01]  /*0670*/  @P0 STS [R10+0x4], R26 ;  /* 0x0000041a0a000388 */ /* 0x000fe20000000800 */
[----:B------:R-:W-:Y:S06]  /*0680*/  BAR.SYNC.DEFER_BLOCKING 0x0 ;  /* 0x0000000000007b1d */ /* 0x000fec0000010000 */
[----:B------:R-:W1:Y:S04]  /*0690*/  LDS R24, [R9+0x4] ;  /* 0x0000040009187984 */ /* 0x000e680000000800 */
[----:B0-----:R-:W0:Y:S04]  /*06a0*/  LDS R21, [R9] ;  /* 0x0000000009157984 */ /* 0x001e280000000800 */
[----:B------:R-:W2:Y:S04]  /*06b0*/  LDS R26, [R9+0x8] ;  /* 0x00000800091a7984 */ /* 0x000ea80000000800 */
[----:B------:R-:W3:Y:S04]  /*06c0*/  LDS R35, [R8+0x4] ;  /* 0x0000040008237984 */ /* 0x000ee80000000800 */
[----:B------:R-:W4:Y:S01]  /*06d0*/  LDS R25, [R10+0x4] ;  /* 0x000004000a197984 */ /* 0x000f220000000800 */
[----:B-1----:R-:W-:-:S04]  /*06e0*/  FADD R29, R24, R24 ;  /* 0x00000018181d7221 */ /* 0x002fc80000000000 */
[--C-:B0-----:R-:W-:Y:S01]  /*06f0*/  FADD R21, R21, -R29.reuse ;  /* 0x8000001d15157221 */ /* 0x101fe20000000000 */
[----:B------:R-:W-:-:S03]  /*0700*/  FADD R27, R20, -R29 ;  /* 0x8000001d141b7221 */ /* 0x000fc60000000000 */
[----:B--2---:R-:W-:Y:S02]  /*0710*/  FADD R33, R21, R26 ;  /* 0x0000001a15217221 */ /* 0x004fe40000000000 */
[----:B------:R-:W0:Y:S01]  /*0720*/  LDC.64 R20, c[0x0][0x388] ;  /* 0x0000e200ff147b82 */ /* 0x000e220000000a00 */
[----:B---3--:R-:W-:Y:S01]  /*0730*/  FADD R26, -R29, R35 ;  /* 0x000000231d1a7221 */ /* 0x008fe20000000100 */
[----:B------:R-:W-:-:S03]  /*0740*/  FFMA R24, R33, UR6, R24 ;  /* 0x0000000621187c23 */ /* 0x000fc60008000018 */
[----:B----4-:R-:W-:Y:S01]  /*0750*/  FADD R25, R26, R25 ;  /* 0x000000191a197221 */ /* 0x010fe20000000000 */
[----:B------:R-:W-:-:S03]  /*0760*/  FADD R27, R28, R27 ;  /* 0x0000001b1c1b7221 */ /* 0x000fc60000000000 */
[----:B------:R-:W-:-:S04]  /*0770*/  FFMA R26, R25, UR7, R24 ;  /* 0x00000007191a7c23 */ /* 0x000fc80008000018 */
[----:B------:R-:W-:Y:S01]  /*0780*/  FFMA R37, R27, UR5, R26 ;  /* 0x000000051b257c23 */ /* 0x000fe2000800001a */
[----:B0-----:R-:W-:-:S05]  /*0790*/  IMAD.WIDE.U32 R24, R31, 0x4, R20 ;  /* 0x000000041f187825 */ /* 0x001fca00078e0014 */
[----:B------:R0:W-:Y:S01]  /*07a0*/  STG.E desc[UR8][R24.64], R37 ;  /* 0x0000002518007986 */ /* 0x0001e2000c101908 */
[----:B------:R-:W-:Y:S01]  /*07b0*/  IMAD.WIDE.U32 R28, R19, 0x4, R22 ;  /* 0x00000004131c7825 */ /* 0x000fe200078e0016 */
[----:B------:R-:W-:Y:S01]  /*07c0*/  BAR.SYNC.DEFER_BLOCKING 0x0 ;  /* 0x0000000000007b1d */ /* 0x000fe20000010000 */
[----:B------:R-:W-:-:S05]  /*07d0*/  @!P3 IADD3 R33, PT, PT, R12, 0x1, RZ ;  /* 0x000000010c21b810 */ /* 0x000fca0007ffe0ff */
[----:B0-----:R-:W-:Y:S01]  /*07e0*/  @!P3 IMAD.WIDE.U32 R24, R33, 0x4, R22 ;  /* 0x000000042118b825 */ /* 0x001fe200078e0016 */
[----:B------:R-:W-:Y:S01]  /*07f0*/  @!P4 IADD3 R27, PT, PT, R34, -0x1, RZ ;  /* 0xffffffff221bc810 */ /* 0x000fe20007ffe0ff */
[----:B------:R0:W2:Y:S04]  /*0800*/  LDG.E R31, desc[UR8][R28.64] ;  /* 0x000000081c1f7981 */ /* 0x0000a8000c1e1900 */
[----:B------:R1:W3:Y:S01]  /*0810*/  @!P3 LDG.E R33, desc[UR8][R24.64] ;  /* 0x000000081821b981 */ /* 0x0002e2000c1e1900 */
[----:B0-----:R-:W-:-:S05]  /*0820*/  @P1 IADD3 R29, PT, PT, R36, 0x2, RZ ;  /* 0x00000002241d1810 */ /* 0x001fca0007ffe0ff */
[----:B-1----:R-:W-:Y:S01]  /*0830*/  @P1 IMAD.WIDE.U32 R24, R29, 0x4, R22 ;  /* 0x000000041d181825 */ /* 0x002fe200078e0016 */
[----:B------:R-:W-:-:S03]  /*0840*/  IADD3 R29, PT, PT, R32, 0x1, RZ ;  /* 0x00000001201d7810 */ /* 0x000fc60007ffe0ff */
[--C-:B------:R-:W-:Y:S01]  /*0850*/  @!P4 IMAD.WIDE.U32 R26, R27, 0x4, R22.reuse ;  /* 0x000000041b1ac825 */ /* 0x100fe200078e0016 */
[----:B------:R-:W4:Y:S03]  /*0860*/  @P1 LDG.E R37, desc[UR8][R24.64] ;  /* 0x0000000818251981 */ /* 0x000f26000c1e1900 */
[----:B------:R-:W-:Y:S01]  /*0870*/  IMAD.WIDE.U32 R28, R29, 0x4, R22 ;  /* 0x000000041d1c7825 */ /* 0x000fe200078e0016 */
[----:B------:R0:W5:Y:S05]  /*0880*/  @!P4 LDG.E R35, desc[UR8][R26.64] ;  /* 0x000000081a23c981 */ /* 0x00016a000c1e1900 */
[----:B------:R1:W4:Y:S01]  /*0890*/  LDG.E R28, desc[UR8][R28.64] ;  /* 0x000000081c1c7981 */ /* 0x000322000c1e1900 */
[----:B0-----:R-:W-:-:S02]  /*08a0*/  IADD3 R27, PT, PT, R15, 0x1, RZ ;  /* 0x000000010f1b7810 */ /* 0x001fc40007ffe0ff */
[----:B-1----:R-:W-:-:S03]  /*08b0*/  @P0 IADD3 R29, PT, PT, R18, 0x1, RZ ;  /* 0x00000001121d0810 */ /* 0x002fc60007ffe0ff */
[----:B------:R-:W-:-:S04]  /*08c0*/  IMAD.WIDE.U32 R26, R27, 0x4, R22 ;  /* 0x000000041b1a7825 */ /* 0x000fc800078e0016 */
[----:B------:R-:W-:Y:S02]  /*08d0*/  @P0 IMAD.WIDE.U32 R22, R29, 0x4, R22 ;  /* 0x000000041d160825 */ /* 0x000fe400078e0016 */
[----:B------:R0:W4:Y:S04]  /*08e0*/  LDG.E R26, desc[UR8][R26.64] ;  /* 0x000000081a1a7981 */ /* 0x000128000c1e1900 */
[----:B------:R-:W4:Y:S01]  /*08f0*/  @P0 LDG.E R23, desc[UR8][R22.64] ;  /* 0x0000000816170981 */ /* 0x000f22000c1e1900 */
[----:B------:R-:W-:-:S03]  /*0900*/  IMAD.WIDE.U32 R20, R19, 0x4, R20 ;  /* 0x0000000413147825 */ /* 0x000fc600078e0014 */
[----:B--2---:R-:W-:Y:S04]  /*0910*/  STS [R9+0x4], R31 ;  /* 0x0000041f09007388 */ /* 0x004fe80000000800 */
[----:B-----5:R-:W-:Y:S04]  /*0920*/  @!P4 STS [R7], R35 ;  /* 0x000000230700c388 */ /* 0x020fe80000000800 */
[----:B---3--:R-:W-:Y:S04]  /*0930*/  @!P3 STS [R6+0x4], R33 ;  /* 0x000004210600b388 */ /* 0x008fe80000000800 */
[----:B----4-:R-:W-:Y:S04]  /*0940*/  @P1 STS [R9+0x8], R37 ;  /* 0x0000082509001388 */ /* 0x010fe80000000800 */
[----:B------:R-:W-:Y:S01]  /*0950*/  @P0 STS [R10+0x4], R23 ;  /* 0x000004170a000388 */ /* 0x000fe20000000800 */
[----:B------:R-:W-:Y:S06]  /*0960*/  BAR.SYNC.DEFER_BLOCKING 0x0 ;  /* 0x0000000000007b1d */ /* 0x000fec0000010000 */
[----:B------:R-:W1:Y:S04]  /*0970*/  LDS R24, [R9+0x4] ;  /* 0x0000040009187984 */ /* 0x000e680000000800 */
[----:B------:R-:W2:Y:S04]  /*0980*/  LDS R25, [R9] ;  /* 0x0000000009197984 */ /* 0x000ea80000000800 */
[----:B0-----:R-:W0:Y:S04]  /*0990*/  LDS R27, [R9+0x8] ;  /* 0x00000800091b7984 */ /* 0x001e280000000800 */
[----:B------:R-:W3:Y:S04]  /*09a0*/  LDS R29, [R8+0x4] ;  /* 0x00000400081d7984 */ /* 0x000ee80000000800 */
[----:B------:R-:W4:Y:S01]  /*09b0*/  LDS R23, [R10+0x4] ;  /* 0x000004000a177984 */ /* 0x000f220000000800 */
[----:B-1----:R-:W-:-:S04]  /*09c0*/  FADD R22, R24, R24 ;  /* 0x0000001818167221 */ /* 0x002fc80000000000 */
[----:B--2---:R-:W-:-:S04]  /*09d0*/  FADD R25, R25, -R22 ;  /* 0x8000001619197221 */ /* 0x004fc80000000000 */
[----:B0-----:R-:W-:Y:S01]  /*09e0*/  FADD R25, R25, R27 ;  /* 0x0000001b19197221 */ /* 0x001fe20000000000 */
[----:B---3--:R-:W-:Y:S01]  /*09f0*/  FADD R29, -R22, R29 ;  /* 0x0000001d161d7221 */ /* 0x008fe20000000100 */
[----:B------:R-:W-:Y:S02]  /*0a00*/  FADD R27, R26, -R22 ;  /* 0x800000161a1b7221 */ /* 0x000fe40000000000 */
[----:B------:R-:W-:Y:S01]  /*0a10*/  FFMA R24, R25, UR6, R24 ;  /* 0x0000000619187c23 */ /* 0x000fe20008000018 */
[----:B----4-:R-:W-:Y:S01]  /*0a20*/  FADD R23, R29, R23 ;  /* 0x000000171d177221 */ /* 0x010fe20000000000 */
[----:B------:R-:W-:-:S03]  /*0a30*/  FADD R27, R28, R27 ;  /* 0x0000001b1c1b7221 */ /* 0x000fc60000000000 */
[----:B------:R-:W-:-:S04]  /*0a40*/  FFMA R24, R23, UR7, R24 ;  /* 0x0000000717187c23 */ /* 0x000fc80008000018 */
[----:B------:R-:W-:-:S05]  /*0a50*/  FFMA R27, R27, UR5, R24 ;  /* 0x000000051b1b7c23 */ /* 0x000fca0008000018 */
[----:B------:R2:W-:Y:S01]  /*0a60*/  STG.E desc[UR8][R20.64], R27 ;  /* 0x0000001b14007986 */ /* 0x0005e2000c101908 */
[----:B------:R-:W-:Y:S06]  /*0a70*/  BAR.SYNC.DEFER_BLOCKING 0x0 ;  /* 0x0000000000007b1d */ /* 0x000fec0000010000 */
.L_x_2:
[C---:B------:R-:W-:Y:S01]  /*0a80*/  LEA R12, R11.reuse, R12, 0x1 ;  /* 0x0000000c0b0c7211 */ /* 0x040fe200078e08ff */
[C---:B------:R-:W-:Y:S01]  /*0a90*/  IMAD R30, R11.reuse, 0x2, R30 ;  /* 0x000000020b1e7824 */ /* 0x040fe200078e021e */
[C---:B------:R-:W-:Y:S02]  /*0aa0*/  LEA R34, R11.reuse, R34, 0x1 ;  /* 0x000000220b227211 */ /* 0x040fe400078e08ff */
[C---:B------:R-:W-:Y:S02]  /*0ab0*/  LEA R14, R11.reuse, R14, 0x1 ;  /* 0x0000000e0b0e7211 */ /* 0x040fe400078e08ff */
[C---:B------:R-:W-:Y:S02]  /*0ac0*/  LEA R17, R11.reuse, R17, 0x1 ;  /* 0x000000110b117211 */ /* 0x040fe400078e08ff */
[C---:B------:R-:W-:Y:S02]  /*0ad0*/  LEA R15, R11.reuse, R15, 0x1 ;  /* 0x0000000f0b0f7211 */ /* 0x040fe400078e08ff */
[----:B------:R-:W-:-:S02]  /*0ae0*/  LEA R16, R11, R16, 0x1 ;  /* 0x000000100b107211 */ /* 0x000fc400078e08ff */
[C---:B------:R-:W-:Y:S02]  /*0af0*/  LEA R36, R11.reuse, R36, 0x1 ;  /* 0x000000240b247211 */ /* 0x040fe400078e08ff */
[C---:B------:R-:W-:Y:S02]  /*0b00*/  LEA R32, R11.reuse, R32, 0x1 ;  /* 0x000000200b207211 */ /* 0x040fe400078e08ff */
[----:B------:R-:W-:Y:S01]  /*0b10*/  LEA R18, R11, R18, 0x1 ;  /* 0x000000120b127211 */ /* 0x000fe200078e08ff */
[----:B------:R-:W-:Y:S06]  /*0b20*/  @P5 BRA `(.L_x_3) ;  /* 0xfffffff800505947 */ /* 0x000fec000383ffff */
[----:B01----:R-:W-:Y:S05]  /*0b30*/  BSYNC.RECONVERGENT B0 ;  /* 0x0000000000007941 */ /* 0x003fea0003800200 */
.L_x_1:
[----:B------:R-:W0:Y:S02]  /*0b40*/  LDCU UR4, c[0x0][0x394] ;  /* 0x00007280ff0477ac */ /* 0x000e240008000800 */
[----:B0-----:R-:W-:-:S04]  /*0b50*/  UIADD3 UR4, UPT, UPT, UR4, -0x2, URZ ;  /* 0xfffffffe04047890 */ /* 0x001fc8000fffe0ff */
[----:B------:R-:W-:-:S06]  /*0b60*/  ULOP3.LUT UR4, UR4, 0xfffffffe, URZ, 0xc0, !UPT ;  /* 0xfffffffe04047892 */ /* 0x000fcc000f8ec0ff */
[----:B------:R-:W-:-:S07]  /*0b70*/  MOV R11, UR4 ;  /* 0x00000004000b7c02 */ /* 0x000fce0008000f00 */
.L_x_0:
[----:B------:R-:W0:Y:S02]  /*0b80*/  LDC R14, c[0x0][0x394] ;  /* 0x0000e500ff0e7b82 */ /* 0x000e240000000800 */
[----:B0-----:R-:W-:-:S04]  /*0b90*/  LOP3.LUT R12, R14, 0x1, RZ, 0xc0, !PT ;  /* 0x000000010e0c7812 */ /* 0x001fc800078ec0ff */
[----:B------:R-:W-:-:S13]  /*0ba0*/  ISETP.NE.U32.OR P2, PT, R12, 0x1, P2 ;  /* 0x000000010c00780c */ /* 0x000fda0001745470 */
[----:B------:R-:W-:Y:S05]  /*0bb0*/  @P2 EXIT ;  /* 0x000000000000294d */ /* 0x000fea0003800000 */
[----:B------:R-:W0:Y:S01]  /*0bc0*/  LDC R16, c[0x0][0x390] ;  /* 0x0000e400ff107b82 */ /* 0x000e220000000800 */
[----:B------:R-:W-:Y:S02]  /*0bd0*/  ISETP.NE.AND P2, PT, R3, RZ, PT ;  /* 0x000000ff0300720c */ /* 0x000fe40003f45270 */
[----:B------:R-:W-:-:S05]  /*0be0*/  ISETP.NE.AND P3, PT, R0, RZ, PT ;  /* 0x000000ff0000720c */ /* 0x000fca0003f65270 */
[----:B------:R-:W1:Y:S01]  /*0bf0*/  LDC.64 R12, c[0x0][0x380] ;  /* 0x0000e000ff0c7b82 */ /* 0x000e620000000a00 */
[-C--:B0-----:R-:W-:Y:S02]  /*0c00*/  IMAD R0, R14, R16.reuse, RZ ;  /* 0x000000100e007224 */ /* 0x081fe400078e02ff */
[CC--:B------:R-:W-:Y:S02]  /*0c10*/  IMAD R22, R5.reuse, R16.reuse, R4 ;  /* 0x0000001005167224 */ /* 0x0c0fe400078e0204 */
[----:B------:R-:W-:Y:S02]  /*0c20*/  IMAD R15, R0, R11, R0 ;  /* 0x0000000b000f7224 */ /* 0x000fe400078e0200 */
[CC--:B------:R-:W-:Y:S02]  /*0c30*/  @!P2 IMAD R2, R5.reuse, R16.reuse, R2 ;  /* 0x000000100502a224 */ /* 0x0c0fe400078e0202 */
[----:B------:R-:W-:Y:S01]  /*0c40*/  @!P3 IMAD R5, R5, R16, -R16 ;  /* 0x000000100505b224 */ /* 0x000fe200078e0a10 */
[----:B------:R-:W-:-:S02]  /*0c50*/  IADD3 R3, PT, PT, R22, R15, RZ ;  /* 0x0000000f16037210 */ /* 0x000fc40007ffe0ff */
[C---:B------:R-:W-:Y:S02]  /*0c60*/  @!P2 IADD3 R17, PT, PT, R15.reuse, R2, RZ ;  /* 0x000000020f11a210 */ /* 0x040fe40007ffe0ff */
[----:B------:R-:W-:Y:S01]  /*0c70*/  @!P3 IADD3 R5, PT, PT, R15, R5, R4 ;  /* 0x000000050f05b210 */ /* 0x000fe20007ffe004 */
[C-C-:B-1----:R-:W-:Y:S01]  /*0c80*/  IMAD.WIDE.U32 R14, R3.reuse, 0x4, R12.reuse ;  /* 0x00000004030e7825 */ /* 0x142fe200078e000c */
[C---:B--2---:R-:W-:Y:S02]  /*0c90*/  @P1 IADD3 R21, PT, PT, R3.reuse, 0x1, RZ ;  /* 0x0000000103151810 */ /* 0x044fe40007ffe0ff */
[----:B------:R-:W-:Y:S01]  /*0ca0*/  @P0 IADD3 R23, PT, PT, R3, R16, RZ ;  /* 0x0000001003170210 */ /* 0x000fe20007ffe0ff */
[--C-:B------:R-:W-:Y:S02]  /*0cb0*/  @!P2 IMAD.WIDE.U32 R16, R17, 0x4, R12.reuse ;  /* 0x000000041110a825 */ /* 0x100fe400078e000c */
[----:B------:R-:W2:Y:S02]  /*0cc0*/  LDG.E R14, desc[UR8][R14.64] ;  /* 0x000000080e0e7981 */ /* 0x000ea4000c1e1900 */
[----:B------:R-:W-:-:S02]  /*0cd0*/  @!P3 IMAD.WIDE.U32 R18, R5, 0x4, R12 ;  /* 0x000000040512b825 */ /* 0x000fc400078e000c */
[----:B------:R-:W3:Y:S02]  /*0ce0*/  @!P2 LDG.E R16, desc[UR8][R16.64] ;  /* 0x000000081010a981 */ /* 0x000ee4000c1e1900 */
[--C-:B------:R-:W-:Y:S02]  /*0cf0*/  @P1 IMAD.WIDE.U32 R20, R21, 0x4, R12.reuse ;  /* 0x0000000415141825 */ /* 0x100fe400078e000c */
[----:B------:R-:W4:Y:S02]  /*0d00*/  @!P3 LDG.E R19, desc[UR8][R18.64] ;  /* 0x000000081213b981 */ /* 0x000f24000c1e1900 */
[----:B------:R-:W-:Y:S02]  /*0d10*/  @P0 IMAD.WIDE.U32 R4, R23, 0x4, R12 ;  /* 0x0000000417040825 */ /* 0x000fe400078e000c */
[----:B------:R-:W5:Y:S04]  /*0d20*/  @P1 LDG.E R20, desc[UR8][R20.64] ;  /* 0x0000000814141981 */ /* 0x000f68000c1e1900 */
[----:B------:R0:W5:Y:S01]  /*0d30*/  @P0 LDG.E R25, desc[UR8][R4.64] ;  /* 0x0000000804190981 */ /* 0x000162000c1e1900 */
[C---:B------:R-:W-:Y:S01]  /*0d40*/  IMAD R23, R0.reuse, R11, R22 ;  /* 0x0000000b00177224 */ /* 0x040fe200078e0216 */
[----:B------:R-:W-:-:S03]  /*0d50*/  IADD3 R11, PT, PT, R0, R3, RZ ;  /* 0x00000003000b7210 */ /* 0x000fc60007ffe0ff */
[----:B------:R-:W-:-:S04]  /*0d60*/  IMAD.WIDE.U32 R22, R23, 0x4, R12 ;  /* 0x0000000417167825 */ /* 0x000fc800078e000c */
[----:B------:R-:W-:Y:S01]  /*0d70*/  IMAD.WIDE.U32 R12, R11, 0x4, R12 ;  /* 0x000000040b0c7825 */ /* 0x000fe200078e000c */
[----:B------:R-:W-:Y:S05]  /*0d80*/  WARPSYNC.ALL ;  /* 0x0000000000007948 */ /* 0x000fea0003800000 */
[----:B------:R-:W5:Y:S01]  /*0d90*/  LDG.E R22, desc[UR8][R22.64] ;  /* 0x0000000816167981 */ /* 0x000f62000c1e1900 */
[----:B------:R-:W1:Y:S01]  /*0da0*/  LDCU.64 UR10, c[0x0][0x398] ;  /* 0x00007300ff0a77ac */ /* 0x000e620008000a00 */
[----:B0-----:R-:W0:Y:S02]  /*0db0*/  LDC.64 R4, c[0x0][0x388] ;  /* 0x0000e200ff047b82 */ /* 0x001e240000000a00 */
[----:B------:R1:W5:Y:S01]  /*0dc0*/  LDG.E R12, desc[UR8][R12.64] ;  /* 0x000000080c0c7981 */ /* 0x000362000c1e1900 */
[----:B------:R-:W0:Y:S03]  /*0dd0*/  LDCU UR4, c[0x0][0x3a0] ;  /* 0x00007400ff0477ac */ /* 0x000e260008000800 */
[----:B--2---:R-:W-:Y:S04]  /*0de0*/  STS [R9+0x4], R14 ;  /* 0x0000040e09007388 */ /* 0x004fe80000000800 */
[----:B---3--:R-:W-:Y:S04]  /*0df0*/  @!P2 STS [R7], R16 ;  /* 0x000000100700a388 */ /* 0x008fe80000000800 */
[----:B----4-:R-:W-:Y:S04]  /*0e00*/  @!P3 STS [R6+0x4], R19 ;  /* 0x000004130600b388 */ /* 0x010fe80000000800 */
[----:B-----5:R-:W-:Y:S04]  /*0e10*/  @P1 STS [R9+0x8], R20 ;  /* 0x0000081409001388 */ /* 0x020fe80000000800 */
[----:B------:R-:W-:Y:S01]  /*0e20*/  @P0 STS [R10+0x4], R25 ;  /* 0x000004190a000388 */ /* 0x000fe20000000800 */
[----:B------:R-:W-:Y:S06]  /*0e30*/  BAR.SYNC.DEFER_BLOCKING 0x0 ;  /* 0x0000000000007b1d */ /* 0x000fec0000010000 */
[----:B------:R-:W2:Y:S04]  /*0e40*/  LDS R0, [R9+0x4] ;  /* 0x0000040009007984 */ /* 0x000ea80000000800 */
[----:B------:R-:W3:Y:S04]  /*0e50*/  LDS R2, [R9] ;  /* 0x0000000009027984 */ /* 0x000ee80000000800 */
[----:B------:R-:W4:Y:S04]  /*0e60*/  LDS R8, [R8+0x4] ;  /* 0x0000040008087984 */ /* 0x000f280000000800 */
[----:B------:R-:W5:Y:S04]  /*0e70*/  LDS R11, [R9+0x8] ;  /* 0x00000800090b7984 */ /* 0x000f680000000800 */
[----:B-1----:R-:W1:Y:S01]  /*0e80*/  LDS R13, [R10+0x4] ;  /* 0x000004000a0d7984 */ /* 0x002e620000000800 */
[----:B--2---:R-:W-:-:S04]  /*0e90*/  FADD R7, R0, R0 ;  /* 0x0000000000077221 */ /* 0x004fc80000000000 */
[----:B---3--:R-:W-:Y:S01]  /*0ea0*/  FADD R2, R2, -R7 ;  /* 0x8000000702027221 */ /* 0x008fe20000000000 */
[----:B----4-:R-:W-:-:S03]  /*0eb0*/  FADD R6, -R7, R8 ;  /* 0x0000000807067221 */ /* 0x010fc60000000100 */
[----:B-----5:R-:W-:Y:S01]  /*0ec0*/  FADD R11, R2, R11 ;  /* 0x0000000b020b7221 */ /* 0x020fe20000000000 */
[----:B------:R-:W-:Y:S01]  /*0ed0*/  FADD R7, R22, -R7 ;  /* 0x8000000716077221 */ /* 0x000fe20000000000 */
[----:B-1----:R-:W-:Y:S02]  /*0ee0*/  FADD R6, R6, R13 ;  /* 0x0000000d06067221 */ /* 0x002fe40000000000 */
[----:B------:R-:W-:Y:S01]  /*0ef0*/  FFMA R11, R11, UR10, R0 ;  /* 0x0000000a0b0b7c23 */ /* 0x000fe20008000000 */
[----:B------:R-:W-:-:S03]  /*0f00*/  FADD R7, R12, R7 ;  /* 0x000000070c077221 */ /* 0x000fc60000000000 */
[----:B------:R-:W-:Y:S01]  /*0f10*/  FFMA R6, R6, UR11, R11 ;  /* 0x0000000b06067c23 */ /* 0x000fe2000800000b */
[----:B0-----:R-:W-:-:S04]  /*0f20*/  IMAD.WIDE.U32 R2, R3, 0x4, R4 ;  /* 0x0000000403027825 */ /* 0x001fc800078e0004 */
[----:B------:R-:W-:-:S05]  /*0f30*/  FFMA R7, R7, UR4, R6 ;  /* 0x0000000407077c23 */ /* 0x000fca0008000006 */
[----:B------:R-:W-:Y:S01]  /*0f40*/  STG.E desc[UR8][R2.64], R7 ;  /* 0x0000000702007986 */ /* 0x000fe2000c101908 */
[----:B------:R-:W-:Y:S06]  /*0f50*/  BAR.SYNC.DEFER_BLOCKING 0x0 ;  /* 0x0000000000007b1d */ /* 0x000fec0000010000 */
[----:B------:R-:W-:Y:S05]  /*0f60*/  EXIT ;  /* 0x000000000000794d */ /* 0x000fea0003800000 */
.L_x_4:
[----:B------:R-:W-:-:S00]  /*0f70*/  BRA `(.L_x_4) ;  /* 0xfffffffc00fc7947 */ /* 0x000fc0000383ffff */
[----:B------:R-:W-:-:S00]  /*0f80*/  NOP ;  /* 0x0000000000007918 */ /* 0x000fc00000000000 */
[----:B------:R-:W-:-:S00]  /*0f90*/  NOP ;  /* 0x0000000000007918 */ /* 0x000fc00000000000 */
[----:B------:R-:W-:-:S00]  /*0fa0*/  NOP ;  /* 0x0000000000007918 */ /* 0x000fc00000000000 */
[----:B------:R-:W-:-:S00]  /*0fb0*/  NOP ;  /* 0x0000000000007918 */ /* 0x000fc00000000000 */
[----:B------:R-:W-:-:S00]  /*0fc0*/  NOP ;  /* 0x0000000000007918 */ /* 0x000fc00000000000 */
[----:B------:R-:W-:-:S00]  /*0fd0*/  NOP ;  /* 0x0000000000007918 */ /* 0x000fc00000000000 */
[----:B------:R-:W-:-:S00]  /*0fe0*/  NOP ;  /* 0x0000000000007918 */ /* 0x000fc00000000000 */
[----:B------:R-:W-:-:S00]  /*0ff0*/  NOP ;  /* 0x0000000000007918 */ /* 0x000fc00000000000 */
.L_x_5:


//--------------------- .nv.shared._Z5fdm3dPKfPfjj6float3 --------------------------
	.section	.nv.shared._Z5fdm3dPKfPfjj6float3,"aw",@nobits
	.sectionflags	@""
	.align	16
	.zero		1024


//--------------------- .nv.shared.reserved.0     --------------------------
	.section	.nv.shared.reserved.0,"aw",@nobits
	.weak		__nv_reservedSMEM_offset_0_alias
	.size		__nv_reservedSMEM_offset_0_alias, 0, 64
	.other		__nv_reservedSMEM_offset_0_alias,@"STO_CUDA_RESERVED_SHARED STV_DEFAULT"
__nv_reservedSMEM_offset_0_alias:
	.zero		0
	.zero		64


//--------------------- .nv.constant0._Z5fdm3dPKfPfjj6float3 --------------------------
	.section	.nv.constant0._Z5fdm3dPKfPfjj6float3,"a",@progbits
	.sectionflags	@""
	.align	4
.nv.constant0._Z5fdm3dPKfPfjj6float3:
	.zero		932


//--------------------- SYMBOLS --------------------------

	.type		.nv.reservedSmem.offset0,@object
	.size		.nv.reservedSmem.offset0,0x4
	.type		.nv.reservedSmem.cap,@object
	.size		.nv.reservedSmem.cap,0x4
